//
// Generated by NVIDIA NVVM Compiler
//
// Compiler Build ID: CL-36424714
// Cuda compilation tools, release 13.0, V13.0.88
// Based on NVVM 20.0.0
//

.version 9.0
.target sm_100
.address_size 64

	// .globl	_Z15multiply_kernelPfS_S_iiii
.extern .func  (.param .b32 func_retval0) vprintf
(
	.param .b64 vprintf_param_0,
	.param .b64 vprintf_param_1
)
;
.global .align 1 .b8 $str[25] = {69, 108, 101, 109, 101, 110, 116, 32, 97, 116, 32, 91, 37, 100, 44, 32, 37, 100, 93, 58, 32, 37, 102, 10};

.visible .entry _Z15multiply_kernelPfS_S_iiii(
	.param .u64 .ptr .align 1 _Z15multiply_kernelPfS_S_iiii_param_0,
	.param .u64 .ptr .align 1 _Z15multiply_kernelPfS_S_iiii_param_1,
	.param .u64 .ptr .align 1 _Z15multiply_kernelPfS_S_iiii_param_2,
	.param .u32 _Z15multiply_kernelPfS_S_iiii_param_3,
	.param .u32 _Z15multiply_kernelPfS_S_iiii_param_4,
	.param .u32 _Z15multiply_kernelPfS_S_iiii_param_5,
	.param .u32 _Z15multiply_kernelPfS_S_iiii_param_6
)
{
	.reg .pred 	%p<18>;
	.reg .b32 	%r<66>;
	.reg .b32 	%f<115>;
	.reg .b64 	%rd<30>;

	ld.param.u64 	%rd8, [_Z15multiply_kernelPfS_S_iiii_param_0];
	ld.param.u64 	%rd9, [_Z15multiply_kernelPfS_S_iiii_param_1];
	ld.param.u64 	%rd7, [_Z15multiply_kernelPfS_S_iiii_param_2];
	ld.param.u32 	%r33, [_Z15multiply_kernelPfS_S_iiii_param_4];
	ld.param.u32 	%r34, [_Z15multiply_kernelPfS_S_iiii_param_5];
	ld.param.u32 	%r35, [_Z15multiply_kernelPfS_S_iiii_param_6];
	cvta.to.global.u64 	%rd1, %rd9;
	cvta.to.global.u64 	%rd2, %rd8;
	cvta.to.global.u64 	%rd3, %rd7;
	mov.u32 	%r36, %ctaid.y;
	mov.u32 	%r1, %ntid.y;
	mov.u32 	%r37, %tid.y;
	mad.lo.s32 	%r56, %r36, %r1, %r37;
	setp.ge.s32 	%p1, %r56, %r33;
	@%p1 bra 	$L__BB0_24;
	mov.u32 	%r38, %ctaid.x;
	mov.u32 	%r39, %ntid.x;
	mov.u32 	%r40, %tid.x;
	mad.lo.s32 	%r3, %r38, %r39, %r40;
	setp.gt.s32 	%p2, %r35, 0;
	mov.u32 	%r41, %nctaid.x;
	mul.lo.s32 	%r4, %r39, %r41;
	mov.u32 	%r42, %nctaid.y;
	mul.lo.s32 	%r5, %r1, %r42;
	@%p2 bra 	$L__BB0_2;
	bra.uni 	$L__BB0_20;
$L__BB0_2:
	and.b32  	%r6, %r35, 15;
	and.b32  	%r7, %r35, 7;
	and.b32  	%r8, %r35, 2147483632;
	and.b32  	%r9, %r35, 3;
	add.s64 	%rd4, %rd2, 32;
$L__BB0_3:
	setp.lt.s32 	%p6, %r3, %r34;
	@%p6 bra 	$L__BB0_5;
$L__BB0_4:
	add.s32 	%r56, %r56, %r5;
	setp.lt.s32 	%p17, %r56, %r33;
	@%p17 bra 	$L__BB0_3;
	bra.uni 	$L__BB0_24;
$L__BB0_5:
	mul.lo.s32 	%r12, %r56, %r35;
	mov.u32 	%r57, %r3;
$L__BB0_6:
	setp.lt.u32 	%p7, %r35, 16;
	mul.lo.s32 	%r14, %r57, %r35;
	mov.f32 	%f114, 0f00000000;
	mov.b32 	%r62, 0;
	@%p7 bra 	$L__BB0_9;
	and.b32  	%r46, %r35, 2147483632;
	neg.s32 	%r60, %r46;
	mov.f32 	%f114, 0f00000000;
	mov.u32 	%r58, %r14;
	mov.u32 	%r59, %r12;
$L__BB0_8:
	.pragma "nounroll";
	mul.wide.s32 	%rd12, %r59, 4;
	add.s64 	%rd13, %rd4, %rd12;
	mul.wide.s32 	%rd14, %r58, 4;
	add.s64 	%rd15, %rd1, %rd14;
	ld.global.f32 	%f18, [%rd13+-32];
	ld.global.f32 	%f19, [%rd15];
	fma.rn.f32 	%f20, %f18, %f19, %f114;
	ld.global.f32 	%f21, [%rd13+-28];
	ld.global.f32 	%f22, [%rd15+4];
	fma.rn.f32 	%f23, %f21, %f22, %f20;
	ld.global.f32 	%f24, [%rd13+-24];
	ld.global.f32 	%f25, [%rd15+8];
	fma.rn.f32 	%f26, %f24, %f25, %f23;
	ld.global.f32 	%f27, [%rd13+-20];
	ld.global.f32 	%f28, [%rd15+12];
	fma.rn.f32 	%f29, %f27, %f28, %f26;
	ld.global.f32 	%f30, [%rd13+-16];
	ld.global.f32 	%f31, [%rd15+16];
	fma.rn.f32 	%f32, %f30, %f31, %f29;
	ld.global.f32 	%f33, [%rd13+-12];
	ld.global.f32 	%f34, [%rd15+20];
	fma.rn.f32 	%f35, %f33, %f34, %f32;
	ld.global.f32 	%f36, [%rd13+-8];
	ld.global.f32 	%f37, [%rd15+24];
	fma.rn.f32 	%f38, %f36, %f37, %f35;
	ld.global.f32 	%f39, [%rd13+-4];
	ld.global.f32 	%f40, [%rd15+28];
	fma.rn.f32 	%f41, %f39, %f40, %f38;
	ld.global.f32 	%f42, [%rd13];
	ld.global.f32 	%f43, [%rd15+32];
	fma.rn.f32 	%f44, %f42, %f43, %f41;
	ld.global.f32 	%f45, [%rd13+4];
	ld.global.f32 	%f46, [%rd15+36];
	fma.rn.f32 	%f47, %f45, %f46, %f44;
	ld.global.f32 	%f48, [%rd13+8];
	ld.global.f32 	%f49, [%rd15+40];
	fma.rn.f32 	%f50, %f48, %f49, %f47;
	ld.global.f32 	%f51, [%rd13+12];
	ld.global.f32 	%f52, [%rd15+44];
	fma.rn.f32 	%f53, %f51, %f52, %f50;
	ld.global.f32 	%f54, [%rd13+16];
	ld.global.f32 	%f55, [%rd15+48];
	fma.rn.f32 	%f56, %f54, %f55, %f53;
	ld.global.f32 	%f57, [%rd13+20];
	ld.global.f32 	%f58, [%rd15+52];
	fma.rn.f32 	%f59, %f57, %f58, %f56;
	ld.global.f32 	%f60, [%rd13+24];
	ld.global.f32 	%f61, [%rd15+56];
	fma.rn.f32 	%f62, %f60, %f61, %f59;
	ld.global.f32 	%f63, [%rd13+28];
	ld.global.f32 	%f64, [%rd15+60];
	fma.rn.f32 	%f114, %f63, %f64, %f62;
	add.s32 	%r60, %r60, 16;
	add.s32 	%r59, %r59, 16;
	add.s32 	%r58, %r58, 16;
	setp.ne.s32 	%p8, %r60, 0;
	mov.u32 	%r62, %r8;
	@%p8 bra 	$L__BB0_8;
$L__BB0_9:
	setp.eq.s32 	%p9, %r6, 0;
	@%p9 bra 	$L__BB0_19;
	add.s32 	%r47, %r6, -1;
	setp.lt.u32 	%p10, %r47, 7;
	@%p10 bra 	$L__BB0_12;
	add.s32 	%r48, %r62, %r12;
	mul.wide.s32 	%rd16, %r48, 4;
	add.s64 	%rd17, %rd2, %rd16;
	ld.global.f32 	%f66, [%rd17];
	add.s32 	%r49, %r62, %r14;
	mul.wide.s32 	%rd18, %r49, 4;
	add.s64 	%rd19, %rd1, %rd18;
	ld.global.f32 	%f67, [%rd19];
	fma.rn.f32 	%f68, %f66, %f67, %f114;
	ld.global.f32 	%f69, [%rd17+4];
	ld.global.f32 	%f70, [%rd19+4];
	fma.rn.f32 	%f71, %f69, %f70, %f68;
	ld.global.f32 	%f72, [%rd17+8];
	ld.global.f32 	%f73, [%rd19+8];
	fma.rn.f32 	%f74, %f72, %f73, %f71;
	ld.global.f32 	%f75, [%rd17+12];
	ld.global.f32 	%f76, [%rd19+12];
	fma.rn.f32 	%f77, %f75, %f76, %f74;
	ld.global.f32 	%f78, [%rd17+16];
	ld.global.f32 	%f79, [%rd19+16];
	fma.rn.f32 	%f80, %f78, %f79, %f77;
	ld.global.f32 	%f81, [%rd17+20];
	ld.global.f32 	%f82, [%rd19+20];
	fma.rn.f32 	%f83, %f81, %f82, %f80;
	ld.global.f32 	%f84, [%rd17+24];
	ld.global.f32 	%f85, [%rd19+24];
	fma.rn.f32 	%f86, %f84, %f85, %f83;
	ld.global.f32 	%f87, [%rd17+28];
	ld.global.f32 	%f88, [%rd19+28];
	fma.rn.f32 	%f114, %f87, %f88, %f86;
	add.s32 	%r62, %r62, 8;
$L__BB0_12:
	setp.eq.s32 	%p11, %r7, 0;
	@%p11 bra 	$L__BB0_19;
	add.s32 	%r50, %r7, -1;
	setp.lt.u32 	%p12, %r50, 3;
	@%p12 bra 	$L__BB0_15;
	add.s32 	%r51, %r62, %r12;
	mul.wide.s32 	%rd20, %r51, 4;
	add.s64 	%rd21, %rd2, %rd20;
	ld.global.f32 	%f90, [%rd21];
	add.s32 	%r52, %r62, %r14;
	mul.wide.s32 	%rd22, %r52, 4;
	add.s64 	%rd23, %rd1, %rd22;
	ld.global.f32 	%f91, [%rd23];
	fma.rn.f32 	%f92, %f90, %f91, %f114;
	ld.global.f32 	%f93, [%rd21+4];
	ld.global.f32 	%f94, [%rd23+4];
	fma.rn.f32 	%f95, %f93, %f94, %f92;
	ld.global.f32 	%f96, [%rd21+8];
	ld.global.f32 	%f97, [%rd23+8];
	fma.rn.f32 	%f98, %f96, %f97, %f95;
	ld.global.f32 	%f99, [%rd21+12];
	ld.global.f32 	%f100, [%rd23+12];
	fma.rn.f32 	%f114, %f99, %f100, %f98;
	add.s32 	%r62, %r62, 4;
$L__BB0_15:
	setp.eq.s32 	%p13, %r9, 0;
	@%p13 bra 	$L__BB0_19;
	setp.eq.s32 	%p14, %r9, 1;
	add.s32 	%r53, %r62, %r12;
	mul.wide.s32 	%rd24, %r53, 4;
	add.s64 	%rd5, %rd2, %rd24;
	ld.global.f32 	%f101, [%rd5];
	add.s32 	%r54, %r62, %r14;
	mul.wide.s32 	%rd25, %r54, 4;
	add.s64 	%rd6, %rd1, %rd25;
	ld.global.f32 	%f102, [%rd6];
	fma.rn.f32 	%f114, %f101, %f102, %f114;
	@%p14 bra 	$L__BB0_19;
	setp.eq.s32 	%p15, %r9, 2;
	ld.global.f32 	%f103, [%rd5+4];
	ld.global.f32 	%f104, [%rd6+4];
	fma.rn.f32 	%f114, %f103, %f104, %f114;
	@%p15 bra 	$L__BB0_19;
	ld.global.f32 	%f105, [%rd5+8];
	ld.global.f32 	%f106, [%rd6+8];
	fma.rn.f32 	%f114, %f105, %f106, %f114;
$L__BB0_19:
	ld.param.u64 	%rd29, [_Z15multiply_kernelPfS_S_iiii_param_2];
	mad.lo.s32 	%r55, %r56, %r34, %r57;
	cvta.to.global.u64 	%rd26, %rd29;
	mul.wide.s32 	%rd27, %r55, 4;
	add.s64 	%rd28, %rd26, %rd27;
	st.global.f32 	[%rd28], %f114;
	add.s32 	%r57, %r57, %r4;
	setp.lt.s32 	%p16, %r57, %r34;
	@%p16 bra 	$L__BB0_6;
	bra.uni 	$L__BB0_4;
$L__BB0_20:
	setp.ge.s32 	%p3, %r3, %r34;
	@%p3 bra 	$L__BB0_23;
	mul.lo.s32 	%r29, %r56, %r34;
	mov.u32 	%r65, %r3;
$L__BB0_22:
	add.s32 	%r43, %r65, %r29;
	mul.wide.s32 	%rd10, %r43, 4;
	add.s64 	%rd11, %rd3, %rd10;
	mov.b32 	%r44, 0;
	st.global.u32 	[%rd11], %r44;
	add.s32 	%r65, %r65, %r4;
	setp.lt.s32 	%p4, %r65, %r34;
	@%p4 bra 	$L__BB0_22;
$L__BB0_23:
	add.s32 	%r56, %r56, %r5;
	setp.lt.s32 	%p5, %r56, %r33;
	@%p5 bra 	$L__BB0_20;
$L__BB0_24:
	ret;

}
	// .globl	_Z17printMatrixKernelPfii
.visible .entry _Z17printMatrixKernelPfii(
	.param .u64 .ptr .align 1 _Z17printMatrixKernelPfii_param_0,
	.param .u32 _Z17printMatrixKernelPfii_param_1,
	.param .u32 _Z17printMatrixKernelPfii_param_2
)
{
	.local .align 16 .b8 	__local_depot1[16];
	.reg .b64 	%SP;
	.reg .b64 	%SPL;
	.reg .pred 	%p<4>;
	.reg .b32 	%r<16>;
	.reg .b32 	%f<2>;
	.reg .b64 	%rd<9>;
	.reg .b64 	%fd<2>;

	mov.u64 	%SPL, __local_depot1;
	cvta.local.u64 	%SP, %SPL;
	ld.param.u64 	%rd1, [_Z17printMatrixKernelPfii_param_0];
	ld.param.u32 	%r3, [_Z17printMatrixKernelPfii_param_1];
	ld.param.u32 	%r4, [_Z17printMatrixKernelPfii_param_2];
	mov.u32 	%r6, %tid.x;
	mov.u32 	%r7, %ctaid.x;
	mov.u32 	%r8, %ntid.x;
	mad.lo.s32 	%r1, %r7, %r8, %r6;
	mov.u32 	%r9, %tid.y;
	mov.u32 	%r10, %ctaid.y;
	mov.u32 	%r11, %ntid.y;
	mad.lo.s32 	%r12, %r10, %r11, %r9;
	setp.ge.s32 	%p1, %r1, %r3;
	setp.ge.s32 	%p2, %r12, %r4;
	or.pred  	%p3, %p1, %p2;
	@%p3 bra 	$L__BB1_2;
	add.u64 	%rd2, %SP, 0;
	add.u64 	%rd3, %SPL, 0;
	cvta.to.global.u64 	%rd4, %rd1;
	mad.lo.s32 	%r13, %r3, %r12, %r1;
	mul.wide.s32 	%rd5, %r13, 4;
	add.s64 	%rd6, %rd4, %rd5;
	ld.global.f32 	%f1, [%rd6];
	cvt.f64.f32 	%fd1, %f1;
	st.local.v2.u32 	[%rd3], {%r12, %r1};
	st.local.f64 	[%rd3+8], %fd1;
	mov.u64 	%rd7, $str;
	cvta.global.u64 	%rd8, %rd7;
	{ // callseq 0, 0
	.param .b64 param0;
	st.param.b64 	[param0], %rd8;
	.param .b64 param1;
	st.param.b64 	[param1], %rd2;
	.param .b32 retval0;
	call.uni (retval0), 
	vprintf, 
	(
	param0, 
	param1
	);
	ld.param.b32 	%r14, [retval0];
	} // callseq 0
$L__BB1_2:
	ret;

}


// ===== COMPILED SASS (sm_100) =====

	.target	sm_100

	.elftype	@"ET_EXEC"


//--------------------- .note.nv.tkinfo           --------------------------
	.section	.note.nv.tkinfo,"",@"SHT_NOTE"
	.sectionflags	@"SHF_NOTE_NV_TKINFO"
	.tkinfo
        /*0018*/ 	.word	0x00000002
        /*0030*/ 	.string	""
        /*0030*/ 	.string	"ptxas"
        /*0030*/ 	.string	"Cuda compilation tools, release 13.0, V13.0.88"
        /*0030*/ 	.string	"Build cuda_13.0.r13.0/compiler.36424714_0"
        /*0030*/ 	.string	"-arch sm_100 -m 64 "



//--------------------- .note.nv.cuinfo           --------------------------
	.section	.note.nv.cuinfo,"",@"SHT_NOTE"
	.sectionflags	@"SHF_NOTE_NV_CUINFO"
        /*0018*/ 	.short	0x0002
        /*001a*/ 	.short	0x0064
        /*001c*/ 	.short	0x0082
	.zero		2


//--------------------- .nv.info                  --------------------------
	.section	.nv.info,"",@"SHT_CUDA_INFO"
	.align	4


	//----- nvinfo : EIATTR_REGCOUNT
	.align		4
        /*0000*/ 	.byte	0x04, 0x2f
        /*0002*/ 	.short	(.L_2 - .L_1)
	.align		4
.L_1:
        /*0004*/ 	.word	index@(_Z15multiply_kernelPfS_S_iiii)
        /*0008*/ 	.word	0x00000020


	//----- nvinfo : EIATTR_FRAME_SIZE
	.align		4
.L_2:
        /*000c*/ 	.byte	0x04, 0x11
        /*000e*/ 	.short	(.L_4 - .L_3)
	.align		4
.L_3:
        /*0010*/ 	.word	index@(_Z15multiply_kernelPfS_S_iiii)
        /*0014*/ 	.word	0x00000000


	//----- nvinfo : EIATTR_REGCOUNT
	.align		4
.L_4:
        /*0018*/ 	.byte	0x04, 0x2f
        /*001a*/ 	.short	(.L_6 - .L_5)
	.align		4
.L_5:
        /*001c*/ 	.word	index@(_Z17printMatrixKernelPfii)
        /*0020*/ 	.word	0x00000018


	//----- nvinfo : EIATTR_FRAME_SIZE
	.align		4
.L_6:
        /*0024*/ 	.byte	0x04, 0x11
        /*0026*/ 	.short	(.L_8 - .L_7)
	.align		4
.L_7:
        /*0028*/ 	.word	index@(_Z17printMatrixKernelPfii)
        /*002c*/ 	.word	0x00000010


	//----- nvinfo : EIATTR_MIN_STACK_SIZE
	.align		4
.L_8:
        /*0030*/ 	.byte	0x04, 0x12
        /*0032*/ 	.short	(.L_10 - .L_9)
	.align		4
.L_9:
        /*0034*/ 	.word	index@(_Z17printMatrixKernelPfii)
        /*0038*/ 	.word	0x00000010


	//----- nvinfo : EIATTR_MIN_STACK_SIZE
	.align		4
.L_10:
        /*003c*/ 	.byte	0x04, 0x12
        /*003e*/ 	.short	(.L_12 - .L_11)
	.align		4
.L_11:
        /*0040*/ 	.word	index@(_Z15multiply_kernelPfS_S_iiii)
        /*0044*/ 	.word	0x00000000
.L_12:


//--------------------- .nv.compat                --------------------------
	.section	.nv.compat,"",@"SHT_CUDA_COMPAT_INFO"
	.align	4
        /*0000*/ 	.byte	0x02, 0x09, 0x00, 0x00, 0x02, 0x02, 0x01, 0x00, 0x02, 0x05, 0x05, 0x00, 0x03, 0x07, 0x01, 0x01
        /*0010*/ 	.byte	0x02, 0x03, 0x00, 0x00, 0x02, 0x06, 0x01, 0x00, 0x04, 0x0b, 0x08, 0x00, 0x09, 0x00, 0x00, 0x00
        /*0020*/ 	.byte	0x00, 0x00, 0x00, 0x00


//--------------------- .nv.info._Z17printMatrixKernelPfii --------------------------
	.section	.nv.info._Z17printMatrixKernelPfii,"",@"SHT_CUDA_INFO"
	.sectionflags	@""
	.align	4


	//----- nvinfo : EIATTR_CUDA_API_VERSION
	.align		4
        /*0000*/ 	.byte	0x04, 0x37
        /*0002*/ 	.short	(.L_14 - .L_13)
.L_13:
        /*0004*/ 	.word	0x00000082


	//----- nvinfo : EIATTR_KPARAM_INFO
	.align		4
.L_14:
        /*0008*/ 	.byte	0x04, 0x17
        /*000a*/ 	.short	(.L_16 - .L_15)
.L_15:
        /*000c*/ 	.word	0x00000000
        /*0010*/ 	.short	0x0002
        /*0012*/ 	.short	0x000c
        /*0014*/ 	.byte	0x00, 0xf0, 0x11, 0x00


	//----- nvinfo : EIATTR_KPARAM_INFO
	.align		4
.L_16:
        /*0018*/ 	.byte	0x04, 0x17
        /*001a*/ 	.short	(.L_18 - .L_17)
.L_17:
        /*001c*/ 	.word	0x00000000
        /*0020*/ 	.short	0x0001
        /*0022*/ 	.short	0x0008
        /*0024*/ 	.byte	0x00, 0xf0, 0x11, 0x00


	//----- nvinfo : EIATTR_KPARAM_INFO
	.align		4
.L_18:
        /*0028*/ 	.byte	0x04, 0x17
        /*002a*/ 	.short	(.L_20 - .L_19)
.L_19:
        /*002c*/ 	.word	0x00000000
        /*0030*/ 	.short	0x0000
        /*0032*/ 	.short	0x0000
        /*0034*/ 	.byte	0x00, 0xf5, 0x21, 0x00


	//----- nvinfo : EIATTR_SPARSE_MMA_MASK
	.align		4
.L_20:
        /*0038*/ 	.byte	0x03, 0x50
        /*003a*/ 	.short	0x0000


	//----- nvinfo : EIATTR_MAXREG_COUNT
	.align		4
        /*003c*/ 	.byte	0x03, 0x1b
        /*003e*/ 	.short	0x00ff


	//----- nvinfo : EIATTR_EXTERNS
	.align		4
        /*0040*/ 	.byte	0x04, 0x0f
        /*0042*/ 	.short	(.L_22 - .L_21)


	//   ....[0]....
	.align		4
.L_21:
        /*0044*/ 	.word	index@(vprintf)


	//----- nvinfo : EIATTR_MERCURY_ISA_VERSION
	.align		4
.L_22:
        /*0048*/ 	.byte	0x03, 0x5f
        /*004a*/ 	.short	0x0101


	//----- nvinfo : EIATTR_VRC_CTA_INIT_COUNT
	.align		4
        /*004c*/ 	.byte	0x02, 0x4a
	.zero		1
	.zero		1


	//----- nvinfo : EIATTR_SYSCALL_OFFSETS
	.align		4
        /*0050*/ 	.byte	0x04, 0x46
        /*0052*/ 	.short	(.L_24 - .L_23)


	//   ....[0]....
.L_23:
        /*0054*/ 	.word	0x00000200


	//----- nvinfo : EIATTR_EXIT_INSTR_OFFSETS
	.align		4
.L_24:
        /*0058*/ 	.byte	0x04, 0x1c
        /*005a*/ 	.short	(.L_26 - .L_25)


	//   ....[0]....
.L_25:
        /*005c*/ 	.word	0x00000110


	//   ....[1]....
        /*0060*/ 	.word	0x00000210


	//----- nvinfo : EIATTR_CRS_STACK_SIZE
	.align		4
.L_26:
        /*0064*/ 	.byte	0x04, 0x1e
        /*0066*/ 	.short	(.L_28 - .L_27)
.L_27:
        /*0068*/ 	.word	0x00000000


	//----- nvinfo : EIATTR_CBANK_PARAM_SIZE
	.align		4
.L_28:
        /*006c*/ 	.byte	0x03, 0x19
        /*006e*/ 	.short	0x0010


	//----- nvinfo : EIATTR_PARAM_CBANK
	.align		4
        /*0070*/ 	.byte	0x04, 0x0a
        /*0072*/ 	.short	(.L_30 - .L_29)
	.align		4
.L_29:
        /*0074*/ 	.word	index@(.nv.constant0._Z17printMatrixKernelPfii)
        /*0078*/ 	.short	0x0380
        /*007a*/ 	.short	0x0010


	//----- nvinfo : EIATTR_SW_WAR
	.align		4
.L_30:
        /*007c*/ 	.byte	0x04, 0x36
        /*007e*/ 	.short	(.L_32 - .L_31)
.L_31:
        /*0080*/ 	.word	0x00000008
.L_32:


//--------------------- .nv.info._Z15multiply_kernelPfS_S_iiii --------------------------
	.section	.nv.info._Z15multiply_kernelPfS_S_iiii,"",@"SHT_CUDA_INFO"
	.sectionflags	@""
	.align	4


	//----- nvinfo : EIATTR_CUDA_API_VERSION
	.align		4
        /*0000*/ 	.byte	0x04, 0x37
        /*0002*/ 	.short	(.L_34 - .L_33)
.L_33:
        /*0004*/ 	.word	0x00000082


	//----- nvinfo : EIATTR_KPARAM_INFO
	.align		4
.L_34:
        /*0008*/ 	.byte	0x04, 0x17
        /*000a*/ 	.short	(.L_36 - .L_35)
.L_35:
        /*000c*/ 	.word	0x00000000
        /*0010*/ 	.short	0x0006
        /*0012*/ 	.short	0x0024
        /*0014*/ 	.byte	0x00, 0xf0, 0x11, 0x00


	//----- nvinfo : EIATTR_KPARAM_INFO
	.align		4
.L_36:
        /*0018*/ 	.byte	0x04, 0x17
        /*001a*/ 	.short	(.L_38 - .L_37)
.L_37:
        /*001c*/ 	.word	0x00000000
        /*0020*/ 	.short	0x0005
        /*0022*/ 	.short	0x0020
        /*0024*/ 	.byte	0x00, 0xf0, 0x11, 0x00


	//----- nvinfo : EIATTR_KPARAM_INFO
	.align		4
.L_38:
        /*0028*/ 	.byte	0x04, 0x17
        /*002a*/ 	.short	(.L_40 - .L_39)
.L_39:
        /*002c*/ 	.word	0x00000000
        /*0030*/ 	.short	0x0004
        /*0032*/ 	.short	0x001c
        /*0034*/ 	.byte	0x00, 0xf0, 0x11, 0x00


	//----- nvinfo : EIATTR_KPARAM_INFO
	.align		4
.L_40:
        /*0038*/ 	.byte	0x04, 0x17
        /*003a*/ 	.short	(.L_42 - .L_41)
.L_41:
        /*003c*/ 	.word	0x00000000
        /*0040*/ 	.short	0x0003
        /*0042*/ 	.short	0x0018
        /*0044*/ 	.byte	0x00, 0xf0, 0x11, 0x00


	//----- nvinfo : EIATTR_KPARAM_INFO
	.align		4
.L_42:
        /*0048*/ 	.byte	0x04, 0x17
        /*004a*/ 	.short	(.L_44 - .L_43)
.L_43:
        /*004c*/ 	.word	0x00000000
        /*0050*/ 	.short	0x0002
        /*0052*/ 	.short	0x0010
        /*0054*/ 	.byte	0x00, 0xf5, 0x21, 0x00


	//----- nvinfo : EIATTR_KPARAM_INFO
	.align		4
.L_44:
        /*0058*/ 	.byte	0x04, 0x17
        /*005a*/ 	.short	(.L_46 - .L_45)
.L_45:
        /*005c*/ 	.word	0x00000000
        /*0060*/ 	.short	0x0001
        /*0062*/ 	.short	0x0008
        /*0064*/ 	.byte	0x00, 0xf5, 0x21, 0x00


	//----- nvinfo : EIATTR_KPARAM_INFO
	.align		4
.L_46:
        /*0068*/ 	.byte	0x04, 0x17
        /*006a*/ 	.short	(.L_48 - .L_47)
.L_47:
        /*006c*/ 	.word	0x00000000
        /*0070*/ 	.short	0x0000
        /*0072*/ 	.short	0x0000
        /*0074*/ 	.byte	0x00, 0xf5, 0x21, 0x00


	//----- nvinfo : EIATTR_SPARSE_MMA_MASK
	.align		4
.L_48:
        /*0078*/ 	.byte	0x03, 0x50
        /*007a*/ 	.short	0x0000


	//----- nvinfo : EIATTR_MAXREG_COUNT
	.align		4
        /*007c*/ 	.byte	0x03, 0x1b
        /*007e*/ 	.short	0x00ff


	//----- nvinfo : EIATTR_MERCURY_ISA_VERSION
	.align		4
        /*0080*/ 	.byte	0x03, 0x5f
        /*0082*/ 	.short	0x0101


	//----- nvinfo : EIATTR_VRC_CTA_INIT_COUNT
	.align		4
        /*0084*/ 	.byte	0x02, 0x4a
	.zero		1
	.zero		1


	//----- nvinfo : EIATTR_EXIT_INSTR_OFFSETS
	.align		4
        /*0088*/ 	.byte	0x04, 0x1c
        /*008a*/ 	.short	(.L_50 - .L_49)


	//   ....[0]....
.L_49:
        /*008c*/ 	.word	0x00000070


	//   ....[1]....
        /*0090*/ 	.word	0x00000250


	//   ....[2]....
        /*0094*/ 	.word	0x00000d50


	//----- nvinfo : EIATTR_CRS_STACK_SIZE
	.align		4
.L_50:
        /*0098*/ 	.byte	0x04, 0x1e
        /*009a*/ 	.short	(.L_52 - .L_51)
.L_51:
        /*009c*/ 	.word	0x00000000


	//----- nvinfo : EIATTR_CBANK_PARAM_SIZE
	.align		4
.L_52:
        /*00a0*/ 	.byte	0x03, 0x19
        /*00a2*/ 	.short	0x0028


	//----- nvinfo : EIATTR_PARAM_CBANK
	.align		4
        /*00a4*/ 	.byte	0x04, 0x0a
        /*00a6*/ 	.short	(.L_54 - .L_53)
	.align		4
.L_53:
        /*00a8*/ 	.word	index@(.nv.constant0._Z15multiply_kernelPfS_S_iiii)
        /*00ac*/ 	.short	0x0380
        /*00ae*/ 	.short	0x0028


	//----- nvinfo : EIATTR_SW_WAR
	.align		4
.L_54:
        /*00b0*/ 	.byte	0x04, 0x36
        /*00b2*/ 	.short	(.L_56 - .L_55)
.L_55:
        /*00b4*/ 	.word	0x00000008
.L_56:


//--------------------- .nv.callgraph             --------------------------
	.section	.nv.callgraph,"",@"SHT_CUDA_CALLGRAPH"
	.align	4
	.sectionentsize	8
	.align		4
        /*0000*/ 	.word	0x00000000
	.align		4
        /*0004*/ 	.word	0xffffffff
	.align		4
        /*0008*/ 	.word	index@(_Z17printMatrixKernelPfii)
	.align		4
        /*000c*/ 	.word	index@(vprintf)
	.align		4
        /*0010*/ 	.word	0x00000000
	.align		4
        /*0014*/ 	.word	0xfffffffe
	.align		4
        /*0018*/ 	.word	0x00000000
	.align		4
        /*001c*/ 	.word	0xfffffffd
	.align		4
        /*0020*/ 	.word	0x00000000
	.align		4
        /*0024*/ 	.word	0xfffffffc


//--------------------- .nv.constant4             --------------------------
	.section	.nv.constant4,"a",@progbits
	.align	8
	.align		8
.nv.constant4:
        /*0000*/ 	.dword	vprintf
	.align		8
        /*0008*/ 	.dword	$str


//--------------------- .text._Z17printMatrixKernelPfii --------------------------
	.section	.text._Z17printMatrixKernelPfii,"ax",@progbits
	.align	128
        .global         _Z17printMatrixKernelPfii
        .type           _Z17printMatrixKernelPfii,@function
        .size           _Z17printMatrixKernelPfii,(.L_x_17 - _Z17printMatrixKernelPfii)
        .other          _Z17printMatrixKernelPfii,@"STO_CUDA_ENTRY STV_DEFAULT"
_Z17printMatrixKernelPfii:
.text._Z17printMatrixKernelPfii:
[----:B------:R-:W0:Y:S01]  /*0000*/  LDC R1, c[0x0][0x37c] ;  /* 0x0000df00ff017b82 */ /* 0x000e220000000800 */
[----:B------:R-:W1:Y:S01]  /*0010*/  S2R R2, SR_TID.Y ;  /* 0x0000000000027919 */ /* 0x000e620000002200 */
[----:B------:R-:W2:Y:S06]  /*0020*/  LDCU UR5, c[0x0][0x2fc] ;  /* 0x00005f80ff0577ac */ /* 0x000eac0008000800 */
[----:B------:R-:W3:Y:S01]  /*0030*/  LDC R0, c[0x0][0x360] ;  /* 0x0000d800ff007b82 */ /* 0x000ee20000000800 */
[----:B0-----:R-:W-:Y:S01]  /*0040*/  VIADD R1, R1, 0xfffffff0 ;  /* 0xfffffff001017836 */ /* 0x001fe20000000000 */
[----:B------:R-:W3:Y:S01]  /*0050*/  S2R R3, SR_TID.X ;  /* 0x0000000000037919 */ /* 0x000ee20000002100 */
[----:B------:R-:W0:Y:S01]  /*0060*/  LDCU.64 UR8, c[0x0][0x388] ;  /* 0x00007100ff0877ac */ /* 0x000e220008000a00 */
[----:B------:R-:W4:Y:S04]  /*0070*/  LDCU UR4, c[0x0][0x2f8] ;  /* 0x00005f00ff0477ac */ /* 0x000f280008000800 */
[----:B------:R-:W1:Y:S08]  /*0080*/  S2UR UR7, SR_CTAID.Y ;  /* 0x00000000000779c3 */ /* 0x000e700000002600 */
[----:B------:R-:W1:Y:S08]  /*0090*/  LDC R5, c[0x0][0x364] ;  /* 0x0000d900ff057b82 */ /* 0x000e700000000800 */
[----:B------:R-:W3:Y:S01]  /*00a0*/  S2UR UR6, SR_CTAID.X ;  /* 0x00000000000679c3 */ /* 0x000ee20000002500 */
[----:B----4-:R-:W-:-:S05]  /*00b0*/  IADD3 R6, P1, PT, R1, UR4, RZ ;  /* 0x0000000401067c10 */ /* 0x010fca000ff3e0ff */
[----:B--2---:R-:W-:Y:S02]  /*00c0*/  IMAD.X R7, RZ, RZ, UR5, P1 ;  /* 0x00000005ff077e24 */ /* 0x004fe400088e06ff */
[----:B-1----:R-:W-:-:S05]  /*00d0*/  IMAD R2, R5, UR7, R2 ;  /* 0x0000000705027c24 */ /* 0x002fca000f8e0202 */
[----:B0-----:R-:W-:Y:S01]  /*00e0*/  ISETP.GE.AND P0, PT, R2, UR9, PT ;  /* 0x0000000902007c0c */ /* 0x001fe2000bf06270 */
[----:B---3--:R-:W-:-:S05]  /*00f0*/  IMAD R3, R0, UR6, R3 ;  /* 0x0000000600037c24 */ /* 0x008fca000f8e0203 */
[----:B------:R-:W-:-:S13]  /*0100*/  ISETP.GE.OR P0, PT, R3, UR8, P0 ;  /* 0x0000000803007c0c */ /* 0x000fda0008706670 */
[----:B------:R-:W-:Y:S05]  /*0110*/  @P0 EXIT ;  /* 0x000000000000094d */ /* 0x000fea0003800000 */
[----:B------:R-:W0:Y:S01]  /*0120*/  LDC.64 R8, c[0x0][0x380] ;  /* 0x0000e000ff087b82 */ /* 0x000e220000000a00 */
[----:B------:R-:W1:Y:S01]  /*0130*/  LDCU.64 UR4, c[0x0][0x358] ;  /* 0x00006b00ff0477ac */ /* 0x000e620008000a00 */
[----:B------:R-:W-:-:S04]  /*0140*/  IMAD R5, R2, UR8, R3 ;  /* 0x0000000802057c24 */ /* 0x000fc8000f8e0203 */
[----:B0-----:R-:W-:-:S06]  /*0150*/  IMAD.WIDE R8, R5, 0x4, R8 ;  /* 0x0000000405087825 */ /* 0x001fcc00078e0208 */
[----:B-1----:R-:W2:Y:S01]  /*0160*/  LDG.E R8, desc[UR4][R8.64] ;  /* 0x0000000408087981 */ /* 0x002ea2000c1e1900 */
[----:B------:R-:W-:Y:S01]  /*0170*/  MOV R0, 0x0 ;  /* 0x0000000000007802 */ /* 0x000fe20000000f00 */
[----:B------:R-:W0:Y:S02]  /*0180*/  LDCU.64 UR4, c[0x4][0x8] ;  /* 0x01000100ff0477ac */ /* 0x000e240008000a00 */
[----:B------:R1:W-:Y:S01]  /*0190*/  STL.64 [R1], R2 ;  /* 0x0000000201007387 */ /* 0x0003e20000100a00 */
[----:B------:R1:W3:Y:S01]  /*01a0*/  LDC.64 R12, c[0x4][R0] ;  /* 0x01000000000c7b82 */ /* 0x0002e20000000a00 */
[----:B0-----:R-:W-:Y:S02]  /*01b0*/  MOV R4, UR4 ;  /* 0x0000000400047c02 */ /* 0x001fe40008000f00 */
[----:B------:R-:W-:Y:S01]  /*01c0*/  MOV R5, UR5 ;  /* 0x0000000500057c02 */ /* 0x000fe20008000f00 */
[----:B--2---:R-:W0:Y:S02]  /*01d0*/  F2F.F64.F32 R10, R8 ;  /* 0x00000008000a7310 */ /* 0x004e240000201800 */
[----:B0--3--:R1:W-:Y:S04]  /*01e0*/  STL.64 [R1+0x8], R10 ;  /* 0x0000080a01007387 */ /* 0x0093e80000100a00 */
[----:B------:R-:W-:-:S07]  /*01f0*/  LEPC R20, `(.L_x_0) ;  /* 0x000000001014794e */ /* 0x000fce0000000000 */
[----:B-1----:R-:W-:Y:S05]  /*0200*/  CALL.ABS.NOINC R12 ;  /* 0x000000000c007343 */ /* 0x002fea0003c00000 */
.L_x_0:
[----:B------:R-:W-:Y:S05]  /*0210*/  EXIT ;  /* 0x000000000000794d */ /* 0x000fea0003800000 */
.L_x_1:
[----:B------:R-:W-:-:S00]  /*0220*/  BRA `(.L_x_1) ;  /* 0xfffffffc00fc7947 */ /* 0x000fc0000383ffff */
[----:B------:R-:W-:-:S00]  /*0230*/  NOP ;  /* 0x0000000000007918 */ /* 0x000fc00000000000 */
        /* <DEDUP_REMOVED lines=12> */
.L_x_17:


//--------------------- .text._Z15multiply_kernelPfS_S_iiii --------------------------
	.section	.text._Z15multiply_kernelPfS_S_iiii,"ax",@progbits
	.align	128
        .global         _Z15multiply_kernelPfS_S_iiii
        .type           _Z15multiply_kernelPfS_S_iiii,@function
        .size           _Z15multiply_kernelPfS_S_iiii,(.L_x_18 - _Z15multiply_kernelPfS_S_iiii)
        .other          _Z15multiply_kernelPfS_S_iiii,@"STO_CUDA_ENTRY STV_DEFAULT"
_Z15multiply_kernelPfS_S_iiii:
.text._Z15multiply_kernelPfS_S_iiii:
[----:B------:R-:W-:Y:S01]  /*0000*/  LDC R1, c[0x0][0x37c] ;  /* 0x0000df00ff017b82 */ /* 0x000fe20000000800 */
[----:B------:R-:W0:Y:S07]  /*0010*/  S2R R0, SR_TID.Y ;  /* 0x0000000000007919 */ /* 0x000e2e0000002200 */
[----:B------:R-:W0:Y:S01]  /*0020*/  S2UR UR4, SR_CTAID.Y ;  /* 0x00000000000479c3 */ /* 0x000e220000002600 */
[----:B------:R-:W1:Y:S07]  /*0030*/  LDCU UR5, c[0x0][0x39c] ;  /* 0x00007380ff0577ac */ /* 0x000e6e0008000800 */
[----:B------:R-:W0:Y:S02]  /*0040*/  LDC R9, c[0x0][0x364] ;  /* 0x0000d900ff097b82 */ /* 0x000e240000000800 */
[----:B0-----:R-:W-:-:S05]  /*0050*/  IMAD R0, R9, UR4, R0 ;  /* 0x0000000409007c24 */ /* 0x001fca000f8e0200 */
[----:B-1----:R-:W-:-:S13]  /*0060*/  ISETP.GE.AND P0, PT, R0, UR5, PT ;  /* 0x0000000500007c0c */ /* 0x002fda000bf06270 */
[----:B------:R-:W-:Y:S05]  /*0070*/  @P0 EXIT ;  /* 0x000000000000094d */ /* 0x000fea0003800000 */
[----:B------:R-:W0:Y:S01]  /*0080*/  LDC R8, c[0x0][0x3a4] ;  /* 0x0000e900ff087b82 */ /* 0x000e220000000800 */
[----:B------:R-:W1:Y:S01]  /*0090*/  S2R R6, SR_TID.X ;  /* 0x0000000000067919 */ /* 0x000e620000002100 */
[----:B------:R-:W2:Y:S06]  /*00a0*/  LDCU.64 UR8, c[0x0][0x358] ;  /* 0x00006b00ff0877ac */ /* 0x000eac0008000a00 */
[----:B------:R-:W1:Y:S08]  /*00b0*/  S2UR UR4, SR_CTAID.X ;  /* 0x00000000000479c3 */ /* 0x000e700000002500 */
[----:B------:R-:W1:Y:S01]  /*00c0*/  LDC R7, c[0x0][0x360] ;  /* 0x0000d800ff077b82 */ /* 0x000e620000000800 */
[----:B------:R-:W3:Y:S01]  /*00d0*/  LDCU UR5, c[0x0][0x370] ;  /* 0x00006e00ff0577ac */ /* 0x000ee20008000800 */
[----:B------:R-:W4:Y:S01]  /*00e0*/  LDCU UR6, c[0x0][0x374] ;  /* 0x00006e80ff0677ac */ /* 0x000f220008000800 */
[----:B0-----:R-:W-:Y:S01]  /*00f0*/  ISETP.GT.AND P0, PT, R8, RZ, PT ;  /* 0x000000ff0800720c */ /* 0x001fe20003f04270 */
[----:B----4-:R-:W-:-:S02]  /*0100*/  IMAD R9, R9, UR6, RZ ;  /* 0x0000000609097c24 */ /* 0x010fc4000f8e02ff */
[C---:B-1----:R-:W-:Y:S02]  /*0110*/  IMAD R6, R7.reuse, UR4, R6 ;  /* 0x0000000407067c24 */ /* 0x042fe4000f8e0206 */
[----:B---3--:R-:W-:-:S08]  /*0120*/  IMAD R7, R7, UR5, RZ ;  /* 0x0000000507077c24 */ /* 0x008fd0000f8e02ff */
[----:B--2---:R-:W-:Y:S05]  /*0130*/  @P0 BRA `(.L_x_2) ;  /* 0x0000000000480947 */ /* 0x004fea0003800000 */
.L_x_6:
[----:B------:R-:W0:Y:S01]  /*0140*/  LDC R11, c[0x0][0x3a0] ;  /* 0x0000e800ff0b7b82 */ /* 0x000e220000000800 */
[----:B------:R-:W-:Y:S01]  /*0150*/  BSSY.RECONVERGENT B0, `(.L_x_3) ;  /* 0x000000b000007945 */ /* 0x000fe20003800200 */
[----:B0-----:R-:W-:-:S13]  /*0160*/  ISETP.GE.AND P0, PT, R6, R11, PT ;  /* 0x0000000b0600720c */ /* 0x001fda0003f06270 */
[----:B-1----:R-:W-:Y:S05]  /*0170*/  @P0 BRA `(.L_x_4) ;  /* 0x0000000000200947 */ /* 0x002fea0003800000 */
[----:B------:R-:W0:Y:S01]  /*0180*/  LDC.64 R4, c[0x0][0x390] ;  /* 0x0000e400ff047b82 */ /* 0x000e220000000a00 */
[----:B------:R-:W-:-:S07]  /*0190*/  MOV R8, R6 ;  /* 0x0000000600087202 */ /* 0x000fce0000000f00 */
.L_x_5:
[----:B-1----:R-:W-:Y:S01]  /*01a0*/  IMAD R3, R0, R11, R8 ;  /* 0x0000000b00037224 */ /* 0x002fe200078e0208 */
[----:B------:R-:W-:-:S03]  /*01b0*/  IADD3 R8, PT, PT, R7, R8, RZ ;  /* 0x0000000807087210 */ /* 0x000fc60007ffe0ff */
[----:B0-----:R-:W-:Y:S01]  /*01c0*/  IMAD.WIDE R2, R3, 0x4, R4 ;  /* 0x0000000403027825 */ /* 0x001fe200078e0204 */
[----:B------:R-:W-:-:S04]  /*01d0*/  ISETP.GE.AND P0, PT, R8, R11, PT ;  /* 0x0000000b0800720c */ /* 0x000fc80003f06270 */
[----:B------:R1:W-:Y:S09]  /*01e0*/  STG.E desc[UR8][R2.64], RZ ;  /* 0x000000ff02007986 */ /* 0x0003f2000c101908 */
[----:B------:R-:W-:Y:S05]  /*01f0*/  @!P0 BRA `(.L_x_5) ;  /* 0xfffffffc00e88947 */ /* 0x000fea000383ffff */
.L_x_4:
[----:B------:R-:W-:Y:S05]  /*0200*/  BSYNC.RECONVERGENT B0 ;  /* 0x0000000000007941 */ /* 0x000fea0003800200 */
.L_x_3:
[----:B------:R-:W0:Y:S01]  /*0210*/  LDCU UR4, c[0x0][0x39c] ;  /* 0x00007380ff0477ac */ /* 0x000e220008000800 */
[----:B------:R-:W-:-:S04]  /*0220*/  IADD3 R0, PT, PT, R9, R0, RZ ;  /* 0x0000000009007210 */ /* 0x000fc80007ffe0ff */
[----:B0-----:R-:W-:-:S13]  /*0230*/  ISETP.GE.AND P0, PT, R0, UR4, PT ;  /* 0x0000000400007c0c */ /* 0x001fda000bf06270 */
[----:B------:R-:W-:Y:S05]  /*0240*/  @!P0 BRA `(.L_x_6) ;  /* 0xfffffffc00bc8947 */ /* 0x000fea000383ffff */
[----:B------:R-:W-:Y:S05]  /*0250*/  EXIT ;  /* 0x000000000000794d */ /* 0x000fea0003800000 */
.L_x_2:
[----:B------:R-:W0:Y:S01]  /*0260*/  LDCU.64 UR4, c[0x0][0x380] ;  /* 0x00007000ff0477ac */ /* 0x000e220008000a00 */
[C---:B------:R-:W-:Y:S02]  /*0270*/  LOP3.LUT R19, R8.reuse, 0xf, RZ, 0xc0, !PT ;  /* 0x0000000f08137812 */ /* 0x040fe400078ec0ff */
[C---:B------:R-:W-:Y:S02]  /*0280*/  LOP3.LUT R20, R8.reuse, 0x7, RZ, 0xc0, !PT ;  /* 0x0000000708147812 */ /* 0x040fe400078ec0ff */
[----:B------:R-:W-:Y:S01]  /*0290*/  LOP3.LUT R8, R8, 0x3, RZ, 0xc0, !PT ;  /* 0x0000000308087812 */ /* 0x000fe200078ec0ff */
[----:B0-----:R-:W-:-:S04]  /*02a0*/  UIADD3 UR4, UP0, UPT, UR4, 0x20, URZ ;  /* 0x0000002004047890 */ /* 0x001fc8000ff1e0ff */
[----:B------:R-:W-:-:S12]  /*02b0*/  UIADD3.X UR5, UPT, UPT, URZ, UR5, URZ, UP0, !UPT ;  /* 0x00000005ff057290 */ /* 0x000fd800087fe4ff */
.L_x_15:
[----:B0-----:R-:W0:Y:S01]  /*02c0*/  LDCU UR6, c[0x0][0x3a0] ;  /* 0x00007400ff0677ac */ /* 0x001e220008000800 */
[----:B------:R-:W-:Y:S01]  /*02d0*/  BSSY.RECONVERGENT B0, `(.L_x_7) ;  /* 0x00000a3000007945 */ /* 0x000fe20003800200 */
[----:B0-----:R-:W-:-:S13]  /*02e0*/  ISETP.GE.AND P0, PT, R6, UR6, PT ;  /* 0x0000000606007c0c */ /* 0x001fda000bf06270 */
[----:B------:R-:W-:Y:S05]  /*02f0*/  @P0 BRA `(.L_x_8) ;  /* 0x0000000800800947 */ /* 0x000fea0003800000 */
[----:B------:R-:W0:Y:S01]  /*0300*/  LDCU UR6, c[0x0][0x3a4] ;  /* 0x00007480ff0677ac */ /* 0x000e220008000800 */
[----:B------:R-:W-:Y:S01]  /*0310*/  MOV R10, R6 ;  /* 0x00000006000a7202 */ /* 0x000fe20000000f00 */
[----:B0-----:R-:W-:-:S07]  /*0320*/  IMAD R11, R0, UR6, RZ ;  /* 0x00000006000b7c24 */ /* 0x001fce000f8e02ff */
.L_x_14:
[----:B0-----:R-:W0:Y:S01]  /*0330*/  LDC R3, c[0x0][0x3a4] ;  /* 0x0000e900ff037b82 */ /* 0x001e220000000800 */
[----:B------:R-:W-:Y:S01]  /*0340*/  HFMA2 R13, -RZ, RZ, 0, 0 ;  /* 0x00000000ff0d7431 */ /* 0x000fe200000001ff */
[----:B------:R-:W-:Y:S02]  /*0350*/  MOV R14, RZ ;  /* 0x000000ff000e7202 */ /* 0x000fe40000000f00 */
[----:B0-----:R-:W-:Y:S01]  /*0360*/  ISETP.GE.U32.AND P0, PT, R3, 0x10, PT ;  /* 0x000000100300780c */ /* 0x001fe20003f06070 */
[----:B------:R-:W-:-:S12]  /*0370*/  IMAD R12, R10, R3, RZ ;  /* 0x000000030a0c7224 */ /* 0x000fd800078e02ff */
[----:B------:R-:W-:Y:S05]  /*0380*/  @!P0 BRA `(.L_x_9) ;  /* 0x0000000000fc8947 */ /* 0x000fea0003800000 */
[----:B------:R-:W-:Y:S02]  /*0390*/  LOP3.LUT R14, R3, 0x7ffffff0, RZ, 0xc0, !PT ;  /* 0x7ffffff0030e7812 */ /* 0x000fe400078ec0ff */
[----:B------:R-:W-:Y:S02]  /*03a0*/  MOV R13, RZ ;  /* 0x000000ff000d7202 */ /* 0x000fe40000000f00 */
[----:B------:R-:W-:Y:S02]  /*03b0*/  MOV R17, R12 ;  /* 0x0000000c00117202 */ /* 0x000fe40000000f00 */
[----:B------:R-:W-:Y:S02]  /*03c0*/  MOV R15, R11 ;  /* 0x0000000b000f7202 */ /* 0x000fe40000000f00 */
[----:B------:R-:W-:-:S07]  /*03d0*/  IADD3 R16, PT, PT, -R14, RZ, RZ ;  /* 0x000000ff0e107210 */ /* 0x000fce0007ffe1ff */
.L_x_10:
[----:B------:R-:W0:Y:S01]  /*03e0*/  LDC.64 R4, c[0x0][0x388] ;  /* 0x0000e200ff047b82 */ /* 0x000e220000000a00 */
[----:B------:R-:W-:Y:S02]  /*03f0*/  MOV R2, UR4 ;  /* 0x0000000400027c02 */ /* 0x000fe40008000f00 */
[----:B------:R-:W-:-:S03]  /*0400*/  MOV R3, UR5 ;  /* 0x0000000500037c02 */ /* 0x000fc60008000f00 */
[----:B------:R-:W-:-:S05]  /*0410*/  IMAD.WIDE R2, R15, 0x4, R2 ;  /* 0x000000040f027825 */ /* 0x000fca00078e0202 */
[----:B------:R-:W2:Y:S04]  /*0420*/  LDG.E R22, desc[UR8][R2.64+-0x20] ;  /* 0xffffe00802167981 */ /* 0x000ea8000c1e1900 */
[----:B------:R-:W3:Y:S04]  /*0430*/  LDG.E R24, desc[UR8][R2.64+-0x1c] ;  /* 0xffffe40802187981 */ /* 0x000ee8000c1e1900 */
[----:B------:R-:W4:Y:S01]  /*0440*/  LDG.E R21, desc[UR8][R2.64+-0x18] ;  /* 0xffffe80802157981 */ /* 0x000f22000c1e1900 */
[----:B0-----:R-:W-:-:S05]  /*0450*/  IMAD.WIDE R4, R17, 0x4, R4 ;  /* 0x0000000411047825 */ /* 0x001fca00078e0204 */
[----:B------:R-:W2:Y:S04]  /*0460*/  LDG.E R23, desc[UR8][R4.64] ;  /* 0x0000000804177981 */ /* 0x000ea8000c1e1900 */
[----:B------:R-:W3:Y:S04]  /*0470*/  LDG.E R25, desc[UR8][R4.64+0x4] ;  /* 0x0000040804197981 */ /* 0x000ee8000c1e1900 */
[----:B------:R-:W4:Y:S04]  /*0480*/  LDG.E R18, desc[UR8][R4.64+0x8] ;  /* 0x0000080804127981 */ /* 0x000f28000c1e1900 */
[----:B------:R-:W5:Y:S04]  /*0490*/  LDG.E R28, desc[UR8][R4.64+0x38] ;  /* 0x00003808041c7981 */ /* 0x000f68000c1e1900 */
[----:B------:R-:W5:Y:S01]  /*04a0*/  LDG.E R29, desc[UR8][R4.64+0x3c] ;  /* 0x00003c08041d7981 */ /* 0x000f62000c1e1900 */
[----:B--2---:R-:W-:-:S03]  /*04b0*/  FFMA R23, R22, R23, R13 ;  /* 0x0000001716177223 */ /* 0x004fc6000000000d */
[----:B------:R-:W2:Y:S04]  /*04c0*/  LDG.E R13, desc[UR8][R4.64+0xc] ;  /* 0x00000c08040d7981 */ /* 0x000ea8000c1e1900 */
[----:B------:R-:W2:Y:S01]  /*04d0*/  LDG.E R22, desc[UR8][R2.64+-0x14] ;  /* 0xffffec0802167981 */ /* 0x000ea2000c1e1900 */
[----:B---3--:R-:W-:-:S03]  /*04e0*/  FFMA R26, R24, R25, R23 ;  /* 0x00000019181a7223 */ /* 0x008fc60000000017 */
[----:B------:R-:W3:Y:S04]  /*04f0*/  LDG.E R24, desc[UR8][R4.64+0x10] ;  /* 0x0000100804187981 */ /* 0x000ee8000c1e1900 */
[----:B------:R-:W3:Y:S01]  /*0500*/  LDG.E R23, desc[UR8][R2.64+-0x10] ;  /* 0xfffff00802177981 */ /* 0x000ee2000c1e1900 */
[----:B----4-:R-:W-:-:S03]  /*0510*/  FFMA R25, R21, R18, R26 ;  /* 0x0000001215197223 */ /* 0x010fc6000000001a */
[----:B------:R-:W4:Y:S04]  /*0520*/  LDG.E R18, desc[UR8][R4.64+0x14] ;  /* 0x0000140804127981 */ /* 0x000f28000c1e1900 */
[----:B------:R-:W4:Y:S01]  /*0530*/  LDG.E R21, desc[UR8][R2.64+-0xc] ;  /* 0xfffff40802157981 */ /* 0x000f22000c1e1900 */
        /* <DEDUP_REMOVED lines=8> */
[----:B------:R-:W4:Y:S04]  /*05c0*/  LDG.E R18, desc[UR8][R2.64] ;  /* 0x0000000802127981 */ /* 0x000f28000c1e1900 */
[----:B------:R-:W5:Y:S01]  /*05d0*/  LDG.E R25, desc[UR8][R2.64+0x4] ;  /* 0x0000040802197981 */ /* 0x000f62000c1e1900 */
[----:B--2---:R-:W-:-:S03]  /*05e0*/  FFMA R13, R13, R22, R26 ;  /* 0x000000160d0d7223 */ /* 0x004fc6000000001a */
[----:B------:R-:W5:Y:S01]  /*05f0*/  LDG.E R22, desc[UR8][R4.64+0x24] ;  /* 0x0000240804167981 */ /* 0x000f62000c1e1900 */
[----:B---3--:R-:W-:-:S03]  /*0600*/  FFMA R13, R24, R23, R13 ;  /* 0x00000017180d7223 */ /* 0x008fc6000000000d */
[----:B------:R-:W2:Y:S04]  /*0610*/  LDG.E R24, desc[UR8][R4.64+0x28] ;  /* 0x0000280804187981 */ /* 0x000ea8000c1e1900 */
[----:B------:R-:W2:Y:S01]  /*0620*/  LDG.E R23, desc[UR8][R2.64+0x8] ;  /* 0x0000080802177981 */ /* 0x000ea2000c1e1900 */
[----:B----4-:R-:W-:-:S03]  /*0630*/  FFMA R26, R18, R21, R13 ;  /* 0x00000015121a7223 */ /* 0x010fc6000000000d */
[----:B------:R-:W3:Y:S04]  /*0640*/  LDG.E R18, desc[UR8][R4.64+0x2c] ;  /* 0x00002c0804127981 */ /* 0x000ee8000c1e1900 */
[----:B------:R-:W3:Y:S04]  /*0650*/  LDG.E R13, desc[UR8][R2.64+0xc] ;  /* 0x00000c08020d7981 */ /* 0x000ee8000c1e1900 */
[----:B------:R-:W4:Y:S01]  /*0660*/  LDG.E R21, desc[UR8][R4.64+0x30] ;  /* 0x0000300804157981 */ /* 0x000f22000c1e1900 */
[----:B-----5:R-:W-:-:S03]  /*0670*/  FFMA R26, R25, R22, R26 ;  /* 0x00000016191a7223 */ /* 0x020fc6000000001a */
[----:B------:R-:W4:Y:S04]  /*0680*/  LDG.E R22, desc[UR8][R2.64+0x10] ;  /* 0x0000100802167981 */ /* 0x000f28000c1e1900 */
[----:B------:R-:W5:Y:S01]  /*0690*/  LDG.E R25, desc[UR8][R4.64+0x34] ;  /* 0x0000340804197981 */ /* 0x000f62000c1e1900 */
[----:B--2---:R-:W-:-:S03]  /*06a0*/  FFMA R27, R23, R24, R26 ;  /* 0x00000018171b7223 */ /* 0x004fc6000000001a */
[----:B------:R-:W5:Y:S04]  /*06b0*/  LDG.E R24, desc[UR8][R2.64+0x14] ;  /* 0x0000140802187981 */ /* 0x000f68000c1e1900 */
[----:B------:R-:W2:Y:S04]  /*06c0*/  LDG.E R23, desc[UR8][R2.64+0x18] ;  /* 0x0000180802177981 */ /* 0x000ea8000c1e1900 */
[----:B------:R-:W2:Y:S01]  /*06d0*/  LDG.E R26, desc[UR8][R2.64+0x1c] ;  /* 0x00001c08021a7981 */ /* 0x000ea2000c1e1900 */
[----:B------:R-:W-:Y:S01]  /*06e0*/  IADD3 R16, PT, PT, R16, 0x10, RZ ;  /* 0x0000001010107810 */ /* 0x000fe20007ffe0ff */
[----:B---3--:R-:W-:-:S03]  /*06f0*/  FFMA R13, R13, R18, R27 ;  /* 0x000000120d0d7223 */ /* 0x008fc6000000001b */
[----:B------:R-:W-:Y:S02]  /*0700*/  ISETP.NE.AND P0, PT, R16, RZ, PT ;  /* 0x000000ff1000720c */ /* 0x000fe40003f05270 */
[----:B------:R-:W-:Y:S02]  /*0710*/  IADD3 R17, PT, PT, R17, 0x10, RZ ;  /* 0x0000001011117810 */ /* 0x000fe40007ffe0ff */
[----:B------:R-:W-:Y:S01]  /*0720*/  IADD3 R15, PT, PT, R15, 0x10, RZ ;  /* 0x000000100f0f7810 */ /* 0x000fe20007ffe0ff */
[----:B----4-:R-:W-:-:S04]  /*0730*/  FFMA R13, R22, R21, R13 ;  /* 0x00000015160d7223 */ /* 0x010fc8000000000d */
[----:B-----5:R-:W-:-:S04]  /*0740*/  FFMA R24, R24, R25, R13 ;  /* 0x0000001918187223 */ /* 0x020fc8000000000d */
[----:B--2---:R-:W-:-:S04]  /*0750*/  FFMA R23, R23, R28, R24 ;  /* 0x0000001c17177223 */ /* 0x004fc80000000018 */
[----:B------:R-:W-:Y:S01]  /*0760*/  FFMA R13, R26, R29, R23 ;  /* 0x0000001d1a0d7223 */ /* 0x000fe20000000017 */
[----:B------:R-:W-:Y:S06]  /*0770*/  @P0 BRA `(.L_x_10) ;  /* 0xfffffffc00180947 */ /* 0x000fec000383ffff */
.L_x_9:
[----:B------:R-:W-:-:S13]  /*0780*/  ISETP.NE.AND P0, PT, R19, RZ, PT ;  /* 0x000000ff1300720c */ /* 0x000fda0003f05270 */
[----:B------:R-:W-:Y:S05]  /*0790*/  @!P0 BRA `(.L_x_11) ;  /* 0x0000000400388947 */ /* 0x000fea0003800000 */
[----:B------:R-:W-:Y:S02]  /*07a0*/  IADD3 R2, PT, PT, R19, -0x1, RZ ;  /* 0xffffffff13027810 */ /* 0x000fe40007ffe0ff */
[----:B------:R-:W-:Y:S02]  /*07b0*/  ISETP.NE.AND P1, PT, R20, RZ, PT ;  /* 0x000000ff1400720c */ /* 0x000fe40003f25270 */
[----:B------:R-:W-:-:S13]  /*07c0*/  ISETP.GE.U32.AND P0, PT, R2, 0x7, PT ;  /* 0x000000070200780c */ /* 0x000fda0003f06070 */
[----:B------:R-:W-:Y:S05]  /*07d0*/  @!P0 BRA `(.L_x_12) ;  /* 0x00000000007c8947 */ /* 0x000fea0003800000 */
[----:B------:R-:W0:Y:S01]  /*07e0*/  LDC.64 R2, c[0x0][0x380] ;  /* 0x0000e000ff027b82 */ /* 0x000e220000000a00 */
[-C--:B------:R-:W-:Y:S02]  /*07f0*/  IADD3 R15, PT, PT, R11, R14.reuse, RZ ;  /* 0x0000000e0b0f7210 */ /* 0x080fe40007ffe0ff */
[----:B------:R-:W-:-:S05]  /*0800*/  IADD3 R17, PT, PT, R12, R14, RZ ;  /* 0x0000000e0c117210 */ /* 0x000fca0007ffe0ff */
[----:B------:R-:W1:Y:S01]  /*0810*/  LDC.64 R4, c[0x0][0x388] ;  /* 0x0000e200ff047b82 */ /* 0x000e620000000a00 */
[----:B0-----:R-:W-:-:S05]  /*0820*/  IMAD.WIDE R2, R15, 0x4, R2 ;  /* 0x000000040f027825 */ /* 0x001fca00078e0202 */
[----:B------:R-:W2:Y:S01]  /*0830*/  LDG.E R22, desc[UR8][R2.64] ;  /* 0x0000000802167981 */ /* 0x000ea2000c1e1900 */
[----:B-1----:R-:W-:-:S03]  /*0840*/  IMAD.WIDE R4, R17, 0x4, R4 ;  /* 0x0000000411047825 */ /* 0x002fc600078e0204 */
[----:B------:R-:W3:Y:S04]  /*0850*/  LDG.E R24, desc[UR8][R2.64+0x4] ;  /* 0x0000040802187981 */ /* 0x000ee8000c1e1900 */
[----:B------:R-:W2:Y:S04]  /*0860*/  LDG.E R21, desc[UR8][R4.64] ;  /* 0x0000000804157981 */ /* 0x000ea8000c1e1900 */
[----:B------:R-:W3:Y:S04]  /*0870*/  LDG.E R23, desc[UR8][R4.64+0x4] ;  /* 0x0000040804177981 */ /* 0x000ee8000c1e1900 */
[----:B------:R-:W4:Y:S04]  /*0880*/  LDG.E R18, desc[UR8][R2.64+0x8] ;  /* 0x0000080802127981 */ /* 0x000f28000c1e1900 */
[----:B------:R-:W4:Y:S04]  /*0890*/  LDG.E R15, desc[UR8][R4.64+0x8] ;  /* 0x00000808040f7981 */ /* 0x000f28000c1e1900 */
[----:B------:R-:W5:Y:S04]  /*08a0*/  LDG.E R16, desc[UR8][R2.64+0xc] ;  /* 0x00000c0802107981 */ /* 0x000f68000c1e1900 */
[----:B------:R-:W5:Y:S04]  /*08b0*/  LDG.E R17, desc[UR8][R4.64+0xc] ;  /* 0x00000c0804117981 */ /* 0x000f68000c1e1900 */
[----:B------:R-:W5:Y:S04]  /*08c0*/  LDG.E R26, desc[UR8][R4.64+0x18] ;  /* 0x00001808041a7981 */ /* 0x000f68000c1e1900 */
[----:B------:R-:W5:Y:S04]  /*08d0*/  LDG.E R25, desc[UR8][R2.64+0x1c] ;  /* 0x00001c0802197981 */ /* 0x000f68000c1e1900 */
[----:B------:R-:W5:Y:S01]  /*08e0*/  LDG.E R28, desc[UR8][R4.64+0x1c] ;  /* 0x00001c08041c7981 */ /* 0x000f62000c1e1900 */
[----:B--2---:R-:W-:-:S03]  /*08f0*/  FFMA R21, R22, R21, R13 ;  /* 0x0000001516157223 */ /* 0x004fc6000000000d */
[----:B------:R-:W2:Y:S04]  /*0900*/  LDG.E R13, desc[UR8][R2.64+0x10] ;  /* 0x00001008020d7981 */ /* 0x000ea8000c1e1900 */
[----:B------:R-:W2:Y:S01]  /*0910*/  LDG.E R22, desc[UR8][R4.64+0x10] ;  /* 0x0000100804167981 */ /* 0x000ea2000c1e1900 */
[----:B---3--:R-:W-:-:S03]  /*0920*/  FFMA R27, R24, R23, R21 ;  /* 0x00000017181b7223 */ /* 0x008fc60000000015 */
[----:B------:R-:W3:Y:S04]  /*0930*/  LDG.E R23, desc[UR8][R2.64+0x14] ;  /* 0x0000140802177981 */ /* 0x000ee8000c1e1900 */
[----:B------:R-:W3:Y:S04]  /*0940*/  LDG.E R24, desc[UR8][R4.64+0x14] ;  /* 0x0000140804187981 */ /* 0x000ee8000c1e1900 */
[----:B------:R-:W3:Y:S01]  /*0950*/  LDG.E R21, desc[UR8][R2.64+0x18] ;  /* 0x0000180802157981 */ /* 0x000ee2000c1e1900 */
[----:B----4-:R-:W-:-:S04]  /*0960*/  FFMA R15, R18, R15, R27 ;  /* 0x0000000f120f7223 */ /* 0x010fc8000000001b */
[----:B-----5:R-:W-:Y:S01]  /*0970*/  FFMA R16, R16, R17, R15 ;  /* 0x0000001110107223 */ /* 0x020fe2000000000f */
[----:B------:R-:W-:-:S03]  /*0980*/  IADD3 R14, PT, PT, R14, 0x8, RZ ;  /* 0x000000080e0e7810 */ /* 0x000fc60007ffe0ff */
[----:B--2---:R-:W-:-:S04]  /*0990*/  FFMA R16, R13, R22, R16 ;  /* 0x000000160d107223 */ /* 0x004fc80000000010 */
[----:B---3--:R-:W-:-:S04]  /*09a0*/  FFMA R16, R23, R24, R16 ;  /* 0x0000001817107223 */ /* 0x008fc80000000010 */
[----:B------:R-:W-:-:S04]  /*09b0*/  FFMA R16, R21, R26, R16 ;  /* 0x0000001a15107223 */ /* 0x000fc80000000010 */
[----:B------:R-:W-:-:S07]  /*09c0*/  FFMA R13, R25, R28, R16 ;  /* 0x0000001c190d7223 */ /* 0x000fce0000000010 */
.L_x_12:
        /* <DEDUP_REMOVED lines=18> */
[----:B------:R-:W5:Y:S01]  /*0af0*/  LDG.E R23, desc[UR8][R2.64+0xc] ;  /* 0x00000c0802177981 */ /* 0x000f62000c1e1900 */
[----:B------:R-:W-:Y:S01]  /*0b00*/  IADD3 R14, PT, PT, R14, 0x4, RZ ;  /* 0x000000040e0e7810 */ /* 0x000fe20007ffe0ff */
[----:B--2---:R-:W-:-:S04]  /*0b10*/  FFMA R15, R16, R15, R13 ;  /* 0x0000000f100f7223 */ /* 0x004fc8000000000d */
[----:B---3--:R-:W-:-:S04]  /*0b20*/  FFMA R15, R18, R17, R15 ;  /* 0x00000011120f7223 */ /* 0x008fc8000000000f */
[----:B----4-:R-:W-:-:S04]  /*0b30*/  FFMA R15, R22, R21, R15 ;  /* 0x00000015160f7223 */ /* 0x010fc8000000000f */
[----:B-----5:R-:W-:-:S07]  /*0b40*/  FFMA R13, R24, R23, R15 ;  /* 0x00000017180d7223 */ /* 0x020fce000000000f */
.L_x_13:
[----:B------:R-:W-:Y:S05]  /*0b50*/  @!P1 BRA `(.L_x_11) ;  /* 0x0000000000489947 */ /* 0x000fea0003800000 */
[----:B------:R-:W0:Y:S01]  /*0b60*/  LDC.64 R4, c[0x0][0x380] ;  /* 0x0000e000ff047b82 */ /* 0x000e220000000a00 */
[-C--:B------:R-:W-:Y:S02]  /*0b70*/  IADD3 R15, PT, PT, R11, R14.reuse, RZ ;  /* 0x0000000e0b0f7210 */ /* 0x080fe40007ffe0ff */
[----:B------:R-:W-:-:S05]  /*0b80*/  IADD3 R17, PT, PT, R12, R14, RZ ;  /* 0x0000000e0c117210 */ /* 0x000fca0007ffe0ff */
[----:B------:R-:W1:Y:S01]  /*0b90*/  LDC.64 R2, c[0x0][0x388] ;  /* 0x0000e200ff027b82 */ /* 0x000e620000000a00 */
[----:B0-----:R-:W-:-:S05]  /*0ba0*/  IMAD.WIDE R4, R15, 0x4, R4 ;  /* 0x000000040f047825 */ /* 0x001fca00078e0204 */
[----:B------:R-:W2:Y:S01]  /*0bb0*/  LDG.E R12, desc[UR8][R4.64] ;  /* 0x00000008040c7981 */ /* 0x000ea2000c1e1900 */
[----:B-1----:R-:W-:-:S05]  /*0bc0*/  IMAD.WIDE R2, R17, 0x4, R2 ;  /* 0x0000000411027825 */ /* 0x002fca00078e0202 */
[----:B------:R-:W2:Y:S01]  /*0bd0*/  LDG.E R14, desc[UR8][R2.64] ;  /* 0x00000008020e7981 */ /* 0x000ea2000c1e1900 */
[----:B------:R-:W-:Y:S01]  /*0be0*/  ISETP.NE.AND P0, PT, R8, 0x1, PT ;  /* 0x000000010800780c */ /* 0x000fe20003f05270 */
[----:B--2---:R-:W-:-:S12]  /*0bf0*/  FFMA R13, R12, R14, R13 ;  /* 0x0000000e0c0d7223 */ /* 0x004fd8000000000d */
[----:B------:R-:W-:Y:S05]  /*0c00*/  @!P0 BRA `(.L_x_11) ;  /* 0x00000000001c8947 */ /* 0x000fea0003800000 */
[----:B------:R-:W-:Y:S01]  /*0c10*/  ISETP.NE.AND P0, PT, R8, 0x2, PT ;  /* 0x000000020800780c */ /* 0x000fe20003f05270 */
[----:B------:R-:W2:Y:S04]  /*0c20*/  LDG.E R12, desc[UR8][R4.64+0x4] ;  /* 0x00000408040c7981 */ /* 0x000ea8000c1e1900 */
[----:B------:R-:W2:Y:S08]  /*0c30*/  LDG.E R14, desc[UR8][R2.64+0x4] ;  /* 0x00000408020e7981 */ /* 0x000eb0000c1e1900 */
[----:B------:R-:W3:Y:S04]  /*0c40*/  @P0 LDG.E R16, desc[UR8][R4.64+0x8] ;  /* 0x0000080804100981 */ /* 0x000ee8000c1e1900 */
[----:B------:R-:W3:Y:S01]  /*0c50*/  @P0 LDG.E R15, desc[UR8][R2.64+0x8] ;  /* 0x00000808020f0981 */ /* 0x000ee2000c1e1900 */
[----:B--2---:R-:W-:-:S04]  /*0c60*/  FFMA R13, R12, R14, R13 ;  /* 0x0000000e0c0d7223 */ /* 0x004fc8000000000d */
[----:B---3--:R-:W-:-:S07]  /*0c70*/  @P0 FFMA R13, R16, R15, R13 ;  /* 0x0000000f100d0223 */ /* 0x008fce000000000d */
.L_x_11:
[----:B------:R-:W0:Y:S01]  /*0c80*/  LDC.64 R2, c[0x0][0x390] ;  /* 0x0000e400ff027b82 */ /* 0x000e220000000a00 */
[----:B------:R-:W1:Y:S02]  /*0c90*/  LDCU UR6, c[0x0][0x3a0] ;  /* 0x00007400ff0677ac */ /* 0x000e640008000800 */
[----:B-1----:R-:W-:Y:S01]  /*0ca0*/  IMAD R5, R0, UR6, R10 ;  /* 0x0000000600057c24 */ /* 0x002fe2000f8e020a */
[----:B------:R-:W-:-:S03]  /*0cb0*/  IADD3 R10, PT, PT, R7, R10, RZ ;  /* 0x0000000a070a7210 */ /* 0x000fc60007ffe0ff */
[----:B0-----:R-:W-:Y:S01]  /*0cc0*/  IMAD.WIDE R2, R5, 0x4, R2 ;  /* 0x0000000405027825 */ /* 0x001fe200078e0202 */
[----:B------:R-:W-:-:S04]  /*0cd0*/  ISETP.GE.AND P0, PT, R10, UR6, PT ;  /* 0x000000060a007c0c */ /* 0x000fc8000bf06270 */
[----:B------:R0:W-:Y:S09]  /*0ce0*/  STG.E desc[UR8][R2.64], R13 ;  /* 0x0000000d02007986 */ /* 0x0001f2000c101908 */
[----:B------:R-:W-:Y:S05]  /*0cf0*/  @!P0 BRA `(.L_x_14) ;  /* 0xfffffff4008c8947 */ /* 0x000fea000383ffff */
.L_x_8:
[----:B------:R-:W-:Y:S05]  /*0d00*/  BSYNC.RECONVERGENT B0 ;  /* 0x0000000000007941 */ /* 0x000fea0003800200 */
.L_x_7:
[----:B------:R-:W1:Y:S01]  /*0d10*/  LDCU UR6, c[0x0][0x39c] ;  /* 0x00007380ff0677ac */ /* 0x000e620008000800 */
[----:B------:R-:W-:-:S04]  /*0d20*/  IADD3 R0, PT, PT, R9, R0, RZ ;  /* 0x0000000009007210 */ /* 0x000fc80007ffe0ff */
[----:B-1----:R-:W-:-:S13]  /*0d30*/  ISETP.GE.AND P0, PT, R0, UR6, PT ;  /* 0x0000000600007c0c */ /* 0x002fda000bf06270 */
[----:B------:R-:W-:Y:S05]  /*0d40*/  @!P0 BRA `(.L_x_15) ;  /* 0xfffffff4005c8947 */ /* 0x000fea000383ffff */
[----:B------:R-:W-:Y:S05]  /*0d50*/  EXIT ;  /* 0x000000000000794d */ /* 0x000fea0003800000 */
.L_x_16:
        /* <DEDUP_REMOVED lines=10> */
.L_x_18:


//--------------------- .nv.global.init           --------------------------
	.section	.nv.global.init,"aw",@progbits
.nv.global.init:
	.type		$str,@object
	.size		$str,(.L_0 - $str)
$str:
        /*0000*/ 	.byte	0x45, 0x6c, 0x65, 0x6d, 0x65, 0x6e, 0x74, 0x20, 0x61, 0x74, 0x20, 0x5b, 0x25, 0x64, 0x2c, 0x20
        /*0010*/ 	.byte	0x25, 0x64, 0x5d, 0x3a, 0x20, 0x25, 0x66, 0x0a, 0x00
.L_0:


//--------------------- .nv.shared.reserved.0     --------------------------
	.section	.nv.shared.reserved.0,"aw",@nobits
	.weak		__nv_reservedSMEM_offset_0_alias
	.size		__nv_reservedSMEM_offset_0_alias, 0, 64
	.other		__nv_reservedSMEM_offset_0_alias,@"STO_CUDA_RESERVED_SHARED STV_DEFAULT"
__nv_reservedSMEM_offset_0_alias:
	.zero		0
	.zero		64


//--------------------- .nv.constant0._Z17printMatrixKernelPfii --------------------------
	.section	.nv.constant0._Z17printMatrixKernelPfii,"a",@progbits
	.sectionflags	@""
	.align	4
.nv.constant0._Z17printMatrixKernelPfii:
	.zero		912


//--------------------- .nv.constant0._Z15multiply_kernelPfS_S_iiii --------------------------
	.section	.nv.constant0._Z15multiply_kernelPfS_S_iiii,"a",@progbits
	.sectionflags	@""
	.align	4
.nv.constant0._Z15multiply_kernelPfS_S_iiii:
	.zero		936


//--------------------- SYMBOLS --------------------------

	.type		.nv.reservedSmem.offset0,@object
	.size		.nv.reservedSmem.offset0,0x4
	.type		vprintf,@function
